//
// Generated by NVIDIA NVVM Compiler
//
// Compiler Build ID: CL-36424714
// Cuda compilation tools, release 13.0, V13.0.88
// Based on NVVM 20.0.0
//

.version 9.0
.target sm_100
.address_size 64

	// .globl	_Z6phase1Piii
// _ZZ6phase1PiiiE5store has been demoted
// _ZZ6phase2PiiiE5store has been demoted
// _ZZ6phase2PiiiE8vertical has been demoted
// _ZZ6phase2PiiiE9herizonal has been demoted
// _ZZ6phase3PiiiE5store has been demoted
// _ZZ6phase3PiiiE8vertical has been demoted
// _ZZ6phase3PiiiE9herizonal has been demoted

.visible .entry _Z6phase1Piii(
	.param .u64 .ptr .align 1 _Z6phase1Piii_param_0,
	.param .u32 _Z6phase1Piii_param_1,
	.param .u32 _Z6phase1Piii_param_2
)
{
	.reg .b32 	%r<177>;
	.reg .b64 	%rd<5>;
	// demoted variable
	.shared .align 4 .b8 _ZZ6phase1PiiiE5store[4096];
	ld.param.u64 	%rd1, [_Z6phase1Piii_param_0];
	ld.param.u32 	%r1, [_Z6phase1Piii_param_1];
	ld.param.u32 	%r2, [_Z6phase1Piii_param_2];
	cvta.to.global.u64 	%rd2, %rd1;
	mov.u32 	%r3, %tid.x;
	shl.b32 	%r4, %r1, 5;
	add.s32 	%r5, %r4, %r3;
	mov.u32 	%r6, %tid.y;
	add.s32 	%r7, %r4, %r6;
	mad.lo.s32 	%r8, %r5, %r2, %r7;
	mul.wide.s32 	%rd3, %r8, 4;
	add.s64 	%rd4, %rd2, %rd3;
	ld.global.u32 	%r9, [%rd4];
	shl.b32 	%r10, %r3, 7;
	mov.u32 	%r11, _ZZ6phase1PiiiE5store;
	add.s32 	%r12, %r11, %r10;
	shl.b32 	%r13, %r6, 2;
	add.s32 	%r14, %r12, %r13;
	st.shared.u32 	[%r14], %r9;
	bar.sync 	0;
	add.s32 	%r15, %r11, %r13;
	ld.shared.u32 	%r16, [%r12];
	ld.shared.u32 	%r17, [%r15];
	add.s32 	%r18, %r17, %r16;
	ld.shared.u32 	%r19, [%r14];
	min.s32 	%r20, %r18, %r19;
	st.shared.u32 	[%r14], %r20;
	bar.sync 	0;
	ld.shared.u32 	%r21, [%r12+4];
	ld.shared.u32 	%r22, [%r15+128];
	add.s32 	%r23, %r22, %r21;
	ld.shared.u32 	%r24, [%r14];
	min.s32 	%r25, %r23, %r24;
	st.shared.u32 	[%r14], %r25;
	bar.sync 	0;
	ld.shared.u32 	%r26, [%r12+8];
	ld.shared.u32 	%r27, [%r15+256];
	add.s32 	%r28, %r27, %r26;
	ld.shared.u32 	%r29, [%r14];
	min.s32 	%r30, %r28, %r29;
	st.shared.u32 	[%r14], %r30;
	bar.sync 	0;
	ld.shared.u32 	%r31, [%r12+12];
	ld.shared.u32 	%r32, [%r15+384];
	add.s32 	%r33, %r32, %r31;
	ld.shared.u32 	%r34, [%r14];
	min.s32 	%r35, %r33, %r34;
	st.shared.u32 	[%r14], %r35;
	bar.sync 	0;
	ld.shared.u32 	%r36, [%r12+16];
	ld.shared.u32 	%r37, [%r15+512];
	add.s32 	%r38, %r37, %r36;
	ld.shared.u32 	%r39, [%r14];
	min.s32 	%r40, %r38, %r39;
	st.shared.u32 	[%r14], %r40;
	bar.sync 	0;
	ld.shared.u32 	%r41, [%r12+20];
	ld.shared.u32 	%r42, [%r15+640];
	add.s32 	%r43, %r42, %r41;
	ld.shared.u32 	%r44, [%r14];
	min.s32 	%r45, %r43, %r44;
	st.shared.u32 	[%r14], %r45;
	bar.sync 	0;
	ld.shared.u32 	%r46, [%r12+24];
	ld.shared.u32 	%r47, [%r15+768];
	add.s32 	%r48, %r47, %r46;
	ld.shared.u32 	%r49, [%r14];
	min.s32 	%r50, %r48, %r49;
	st.shared.u32 	[%r14], %r50;
	bar.sync 	0;
	ld.shared.u32 	%r51, [%r12+28];
	ld.shared.u32 	%r52, [%r15+896];
	add.s32 	%r53, %r52, %r51;
	ld.shared.u32 	%r54, [%r14];
	min.s32 	%r55, %r53, %r54;
	st.shared.u32 	[%r14], %r55;
	bar.sync 	0;
	ld.shared.u32 	%r56, [%r12+32];
	ld.shared.u32 	%r57, [%r15+1024];
	add.s32 	%r58, %r57, %r56;
	ld.shared.u32 	%r59, [%r14];
	min.s32 	%r60, %r58, %r59;
	st.shared.u32 	[%r14], %r60;
	bar.sync 	0;
	ld.shared.u32 	%r61, [%r12+36];
	ld.shared.u32 	%r62, [%r15+1152];
	add.s32 	%r63, %r62, %r61;
	ld.shared.u32 	%r64, [%r14];
	min.s32 	%r65, %r63, %r64;
	st.shared.u32 	[%r14], %r65;
	bar.sync 	0;
	ld.shared.u32 	%r66, [%r12+40];
	ld.shared.u32 	%r67, [%r15+1280];
	add.s32 	%r68, %r67, %r66;
	ld.shared.u32 	%r69, [%r14];
	min.s32 	%r70, %r68, %r69;
	st.shared.u32 	[%r14], %r70;
	bar.sync 	0;
	ld.shared.u32 	%r71, [%r12+44];
	ld.shared.u32 	%r72, [%r15+1408];
	add.s32 	%r73, %r72, %r71;
	ld.shared.u32 	%r74, [%r14];
	min.s32 	%r75, %r73, %r74;
	st.shared.u32 	[%r14], %r75;
	bar.sync 	0;
	ld.shared.u32 	%r76, [%r12+48];
	ld.shared.u32 	%r77, [%r15+1536];
	add.s32 	%r78, %r77, %r76;
	ld.shared.u32 	%r79, [%r14];
	min.s32 	%r80, %r78, %r79;
	st.shared.u32 	[%r14], %r80;
	bar.sync 	0;
	ld.shared.u32 	%r81, [%r12+52];
	ld.shared.u32 	%r82, [%r15+1664];
	add.s32 	%r83, %r82, %r81;
	ld.shared.u32 	%r84, [%r14];
	min.s32 	%r85, %r83, %r84;
	st.shared.u32 	[%r14], %r85;
	bar.sync 	0;
	ld.shared.u32 	%r86, [%r12+56];
	ld.shared.u32 	%r87, [%r15+1792];
	add.s32 	%r88, %r87, %r86;
	ld.shared.u32 	%r89, [%r14];
	min.s32 	%r90, %r88, %r89;
	st.shared.u32 	[%r14], %r90;
	bar.sync 	0;
	ld.shared.u32 	%r91, [%r12+60];
	ld.shared.u32 	%r92, [%r15+1920];
	add.s32 	%r93, %r92, %r91;
	ld.shared.u32 	%r94, [%r14];
	min.s32 	%r95, %r93, %r94;
	st.shared.u32 	[%r14], %r95;
	bar.sync 	0;
	ld.shared.u32 	%r96, [%r12+64];
	ld.shared.u32 	%r97, [%r15+2048];
	add.s32 	%r98, %r97, %r96;
	ld.shared.u32 	%r99, [%r14];
	min.s32 	%r100, %r98, %r99;
	st.shared.u32 	[%r14], %r100;
	bar.sync 	0;
	ld.shared.u32 	%r101, [%r12+68];
	ld.shared.u32 	%r102, [%r15+2176];
	add.s32 	%r103, %r102, %r101;
	ld.shared.u32 	%r104, [%r14];
	min.s32 	%r105, %r103, %r104;
	st.shared.u32 	[%r14], %r105;
	bar.sync 	0;
	ld.shared.u32 	%r106, [%r12+72];
	ld.shared.u32 	%r107, [%r15+2304];
	add.s32 	%r108, %r107, %r106;
	ld.shared.u32 	%r109, [%r14];
	min.s32 	%r110, %r108, %r109;
	st.shared.u32 	[%r14], %r110;
	bar.sync 	0;
	ld.shared.u32 	%r111, [%r12+76];
	ld.shared.u32 	%r112, [%r15+2432];
	add.s32 	%r113, %r112, %r111;
	ld.shared.u32 	%r114, [%r14];
	min.s32 	%r115, %r113, %r114;
	st.shared.u32 	[%r14], %r115;
	bar.sync 	0;
	ld.shared.u32 	%r116, [%r12+80];
	ld.shared.u32 	%r117, [%r15+2560];
	add.s32 	%r118, %r117, %r116;
	ld.shared.u32 	%r119, [%r14];
	min.s32 	%r120, %r118, %r119;
	st.shared.u32 	[%r14], %r120;
	bar.sync 	0;
	ld.shared.u32 	%r121, [%r12+84];
	ld.shared.u32 	%r122, [%r15+2688];
	add.s32 	%r123, %r122, %r121;
	ld.shared.u32 	%r124, [%r14];
	min.s32 	%r125, %r123, %r124;
	st.shared.u32 	[%r14], %r125;
	bar.sync 	0;
	ld.shared.u32 	%r126, [%r12+88];
	ld.shared.u32 	%r127, [%r15+2816];
	add.s32 	%r128, %r127, %r126;
	ld.shared.u32 	%r129, [%r14];
	min.s32 	%r130, %r128, %r129;
	st.shared.u32 	[%r14], %r130;
	bar.sync 	0;
	ld.shared.u32 	%r131, [%r12+92];
	ld.shared.u32 	%r132, [%r15+2944];
	add.s32 	%r133, %r132, %r131;
	ld.shared.u32 	%r134, [%r14];
	min.s32 	%r135, %r133, %r134;
	st.shared.u32 	[%r14], %r135;
	bar.sync 	0;
	ld.shared.u32 	%r136, [%r12+96];
	ld.shared.u32 	%r137, [%r15+3072];
	add.s32 	%r138, %r137, %r136;
	ld.shared.u32 	%r139, [%r14];
	min.s32 	%r140, %r138, %r139;
	st.shared.u32 	[%r14], %r140;
	bar.sync 	0;
	ld.shared.u32 	%r141, [%r12+100];
	ld.shared.u32 	%r142, [%r15+3200];
	add.s32 	%r143, %r142, %r141;
	ld.shared.u32 	%r144, [%r14];
	min.s32 	%r145, %r143, %r144;
	st.shared.u32 	[%r14], %r145;
	bar.sync 	0;
	ld.shared.u32 	%r146, [%r12+104];
	ld.shared.u32 	%r147, [%r15+3328];
	add.s32 	%r148, %r147, %r146;
	ld.shared.u32 	%r149, [%r14];
	min.s32 	%r150, %r148, %r149;
	st.shared.u32 	[%r14], %r150;
	bar.sync 	0;
	ld.shared.u32 	%r151, [%r12+108];
	ld.shared.u32 	%r152, [%r15+3456];
	add.s32 	%r153, %r152, %r151;
	ld.shared.u32 	%r154, [%r14];
	min.s32 	%r155, %r153, %r154;
	st.shared.u32 	[%r14], %r155;
	bar.sync 	0;
	ld.shared.u32 	%r156, [%r12+112];
	ld.shared.u32 	%r157, [%r15+3584];
	add.s32 	%r158, %r157, %r156;
	ld.shared.u32 	%r159, [%r14];
	min.s32 	%r160, %r158, %r159;
	st.shared.u32 	[%r14], %r160;
	bar.sync 	0;
	ld.shared.u32 	%r161, [%r12+116];
	ld.shared.u32 	%r162, [%r15+3712];
	add.s32 	%r163, %r162, %r161;
	ld.shared.u32 	%r164, [%r14];
	min.s32 	%r165, %r163, %r164;
	st.shared.u32 	[%r14], %r165;
	bar.sync 	0;
	ld.shared.u32 	%r166, [%r12+120];
	ld.shared.u32 	%r167, [%r15+3840];
	add.s32 	%r168, %r167, %r166;
	ld.shared.u32 	%r169, [%r14];
	min.s32 	%r170, %r168, %r169;
	st.shared.u32 	[%r14], %r170;
	bar.sync 	0;
	ld.shared.u32 	%r171, [%r12+124];
	ld.shared.u32 	%r172, [%r15+3968];
	add.s32 	%r173, %r172, %r171;
	ld.shared.u32 	%r174, [%r14];
	min.s32 	%r175, %r173, %r174;
	st.shared.u32 	[%r14], %r175;
	bar.sync 	0;
	ld.shared.u32 	%r176, [%r14];
	st.global.u32 	[%rd4], %r176;
	ret;

}
	// .globl	_Z6phase2Piii
.visible .entry _Z6phase2Piii(
	.param .u64 .ptr .align 1 _Z6phase2Piii_param_0,
	.param .u32 _Z6phase2Piii_param_1,
	.param .u32 _Z6phase2Piii_param_2
)
{
	.reg .pred 	%p<2>;
	.reg .b32 	%r<289>;
	.reg .b64 	%rd<9>;
	// demoted variable
	.shared .align 4 .b8 _ZZ6phase2PiiiE5store[4096];
	// demoted variable
	.shared .align 4 .b8 _ZZ6phase2PiiiE8vertical[4096];
	// demoted variable
	.shared .align 4 .b8 _ZZ6phase2PiiiE9herizonal[4096];
	ld.param.u64 	%rd1, [_Z6phase2Piii_param_0];
	ld.param.u32 	%r2, [_Z6phase2Piii_param_1];
	ld.param.u32 	%r3, [_Z6phase2Piii_param_2];
	mov.u32 	%r1, %ctaid.y;
	setp.eq.s32 	%p1, %r1, %r2;
	@%p1 bra 	$L__BB1_2;
	mov.u32 	%r4, %tid.x;
	mov.u32 	%r5, %tid.y;
	shl.b32 	%r6, %r2, 5;
	shl.b32 	%r7, %r1, 5;
	add.s32 	%r8, %r6, %r5;
	cvta.to.global.u64 	%rd2, %rd1;
	add.s32 	%r9, %r6, %r4;
	mul.lo.s32 	%r10, %r9, %r3;
	add.s32 	%r11, %r10, %r8;
	mul.wide.s32 	%rd3, %r11, 4;
	add.s64 	%rd4, %rd2, %rd3;
	ld.global.u32 	%r12, [%rd4];
	shl.b32 	%r13, %r4, 7;
	mov.u32 	%r14, _ZZ6phase2PiiiE5store;
	add.s32 	%r15, %r14, %r13;
	shl.b32 	%r16, %r5, 2;
	add.s32 	%r17, %r15, %r16;
	st.shared.u32 	[%r17], %r12;
	add.s32 	%r18, %r7, %r4;
	mad.lo.s32 	%r19, %r3, %r18, %r8;
	mul.wide.s32 	%rd5, %r19, 4;
	add.s64 	%rd6, %rd2, %rd5;
	ld.global.u32 	%r20, [%rd6];
	mov.u32 	%r21, _ZZ6phase2PiiiE9herizonal;
	add.s32 	%r22, %r21, %r13;
	add.s32 	%r23, %r22, %r16;
	st.shared.u32 	[%r23], %r20;
	add.s32 	%r24, %r7, %r5;
	add.s32 	%r25, %r24, %r10;
	mul.wide.s32 	%rd7, %r25, 4;
	add.s64 	%rd8, %rd2, %rd7;
	ld.global.u32 	%r26, [%rd8];
	mov.u32 	%r27, _ZZ6phase2PiiiE8vertical;
	add.s32 	%r28, %r27, %r16;
	add.s32 	%r29, %r28, %r13;
	st.shared.u32 	[%r29], %r26;
	bar.sync 	0;
	add.s32 	%r30, %r14, %r16;
	ld.shared.u32 	%r31, [%r29];
	ld.shared.u32 	%r32, [%r23];
	ld.shared.u32 	%r33, [%r15];
	ld.shared.u32 	%r34, [%r28];
	add.s32 	%r35, %r34, %r33;
	min.s32 	%r36, %r35, %r31;
	st.shared.u32 	[%r29], %r36;
	ld.shared.u32 	%r37, [%r22];
	ld.shared.u32 	%r38, [%r30];
	add.s32 	%r39, %r38, %r37;
	min.s32 	%r40, %r39, %r32;
	st.shared.u32 	[%r23], %r40;
	ld.shared.u32 	%r41, [%r15+4];
	ld.shared.u32 	%r42, [%r28+128];
	add.s32 	%r43, %r42, %r41;
	min.s32 	%r44, %r43, %r36;
	st.shared.u32 	[%r29], %r44;
	ld.shared.u32 	%r45, [%r22+4];
	ld.shared.u32 	%r46, [%r30+128];
	add.s32 	%r47, %r46, %r45;
	min.s32 	%r48, %r47, %r40;
	st.shared.u32 	[%r23], %r48;
	ld.shared.u32 	%r49, [%r15+8];
	ld.shared.u32 	%r50, [%r28+256];
	add.s32 	%r51, %r50, %r49;
	min.s32 	%r52, %r51, %r44;
	st.shared.u32 	[%r29], %r52;
	ld.shared.u32 	%r53, [%r22+8];
	ld.shared.u32 	%r54, [%r30+256];
	add.s32 	%r55, %r54, %r53;
	min.s32 	%r56, %r55, %r48;
	st.shared.u32 	[%r23], %r56;
	ld.shared.u32 	%r57, [%r15+12];
	ld.shared.u32 	%r58, [%r28+384];
	add.s32 	%r59, %r58, %r57;
	min.s32 	%r60, %r59, %r52;
	st.shared.u32 	[%r29], %r60;
	ld.shared.u32 	%r61, [%r22+12];
	ld.shared.u32 	%r62, [%r30+384];
	add.s32 	%r63, %r62, %r61;
	min.s32 	%r64, %r63, %r56;
	st.shared.u32 	[%r23], %r64;
	ld.shared.u32 	%r65, [%r15+16];
	ld.shared.u32 	%r66, [%r28+512];
	add.s32 	%r67, %r66, %r65;
	min.s32 	%r68, %r67, %r60;
	st.shared.u32 	[%r29], %r68;
	ld.shared.u32 	%r69, [%r22+16];
	ld.shared.u32 	%r70, [%r30+512];
	add.s32 	%r71, %r70, %r69;
	min.s32 	%r72, %r71, %r64;
	st.shared.u32 	[%r23], %r72;
	ld.shared.u32 	%r73, [%r15+20];
	ld.shared.u32 	%r74, [%r28+640];
	add.s32 	%r75, %r74, %r73;
	min.s32 	%r76, %r75, %r68;
	st.shared.u32 	[%r29], %r76;
	ld.shared.u32 	%r77, [%r22+20];
	ld.shared.u32 	%r78, [%r30+640];
	add.s32 	%r79, %r78, %r77;
	min.s32 	%r80, %r79, %r72;
	st.shared.u32 	[%r23], %r80;
	ld.shared.u32 	%r81, [%r15+24];
	ld.shared.u32 	%r82, [%r28+768];
	add.s32 	%r83, %r82, %r81;
	min.s32 	%r84, %r83, %r76;
	st.shared.u32 	[%r29], %r84;
	ld.shared.u32 	%r85, [%r22+24];
	ld.shared.u32 	%r86, [%r30+768];
	add.s32 	%r87, %r86, %r85;
	min.s32 	%r88, %r87, %r80;
	st.shared.u32 	[%r23], %r88;
	ld.shared.u32 	%r89, [%r15+28];
	ld.shared.u32 	%r90, [%r28+896];
	add.s32 	%r91, %r90, %r89;
	min.s32 	%r92, %r91, %r84;
	st.shared.u32 	[%r29], %r92;
	ld.shared.u32 	%r93, [%r22+28];
	ld.shared.u32 	%r94, [%r30+896];
	add.s32 	%r95, %r94, %r93;
	min.s32 	%r96, %r95, %r88;
	st.shared.u32 	[%r23], %r96;
	ld.shared.u32 	%r97, [%r15+32];
	ld.shared.u32 	%r98, [%r28+1024];
	add.s32 	%r99, %r98, %r97;
	min.s32 	%r100, %r99, %r92;
	st.shared.u32 	[%r29], %r100;
	ld.shared.u32 	%r101, [%r22+32];
	ld.shared.u32 	%r102, [%r30+1024];
	add.s32 	%r103, %r102, %r101;
	min.s32 	%r104, %r103, %r96;
	st.shared.u32 	[%r23], %r104;
	ld.shared.u32 	%r105, [%r15+36];
	ld.shared.u32 	%r106, [%r28+1152];
	add.s32 	%r107, %r106, %r105;
	min.s32 	%r108, %r107, %r100;
	st.shared.u32 	[%r29], %r108;
	ld.shared.u32 	%r109, [%r22+36];
	ld.shared.u32 	%r110, [%r30+1152];
	add.s32 	%r111, %r110, %r109;
	min.s32 	%r112, %r111, %r104;
	st.shared.u32 	[%r23], %r112;
	ld.shared.u32 	%r113, [%r15+40];
	ld.shared.u32 	%r114, [%r28+1280];
	add.s32 	%r115, %r114, %r113;
	min.s32 	%r116, %r115, %r108;
	st.shared.u32 	[%r29], %r116;
	ld.shared.u32 	%r117, [%r22+40];
	ld.shared.u32 	%r118, [%r30+1280];
	add.s32 	%r119, %r118, %r117;
	min.s32 	%r120, %r119, %r112;
	st.shared.u32 	[%r23], %r120;
	ld.shared.u32 	%r121, [%r15+44];
	ld.shared.u32 	%r122, [%r28+1408];
	add.s32 	%r123, %r122, %r121;
	min.s32 	%r124, %r123, %r116;
	st.shared.u32 	[%r29], %r124;
	ld.shared.u32 	%r125, [%r22+44];
	ld.shared.u32 	%r126, [%r30+1408];
	add.s32 	%r127, %r126, %r125;
	min.s32 	%r128, %r127, %r120;
	st.shared.u32 	[%r23], %r128;
	ld.shared.u32 	%r129, [%r15+48];
	ld.shared.u32 	%r130, [%r28+1536];
	add.s32 	%r131, %r130, %r129;
	min.s32 	%r132, %r131, %r124;
	st.shared.u32 	[%r29], %r132;
	ld.shared.u32 	%r133, [%r22+48];
	ld.shared.u32 	%r134, [%r30+1536];
	add.s32 	%r135, %r134, %r133;
	min.s32 	%r136, %r135, %r128;
	st.shared.u32 	[%r23], %r136;
	ld.shared.u32 	%r137, [%r15+52];
	ld.shared.u32 	%r138, [%r28+1664];
	add.s32 	%r139, %r138, %r137;
	min.s32 	%r140, %r139, %r132;
	st.shared.u32 	[%r29], %r140;
	ld.shared.u32 	%r141, [%r22+52];
	ld.shared.u32 	%r142, [%r30+1664];
	add.s32 	%r143, %r142, %r141;
	min.s32 	%r144, %r143, %r136;
	st.shared.u32 	[%r23], %r144;
	ld.shared.u32 	%r145, [%r15+56];
	ld.shared.u32 	%r146, [%r28+1792];
	add.s32 	%r147, %r146, %r145;
	min.s32 	%r148, %r147, %r140;
	st.shared.u32 	[%r29], %r148;
	ld.shared.u32 	%r149, [%r22+56];
	ld.shared.u32 	%r150, [%r30+1792];
	add.s32 	%r151, %r150, %r149;
	min.s32 	%r152, %r151, %r144;
	st.shared.u32 	[%r23], %r152;
	ld.shared.u32 	%r153, [%r15+60];
	ld.shared.u32 	%r154, [%r28+1920];
	add.s32 	%r155, %r154, %r153;
	min.s32 	%r156, %r155, %r148;
	st.shared.u32 	[%r29], %r156;
	ld.shared.u32 	%r157, [%r22+60];
	ld.shared.u32 	%r158, [%r30+1920];
	add.s32 	%r159, %r158, %r157;
	min.s32 	%r160, %r159, %r152;
	st.shared.u32 	[%r23], %r160;
	ld.shared.u32 	%r161, [%r15+64];
	ld.shared.u32 	%r162, [%r28+2048];
	add.s32 	%r163, %r162, %r161;
	min.s32 	%r164, %r163, %r156;
	st.shared.u32 	[%r29], %r164;
	ld.shared.u32 	%r165, [%r22+64];
	ld.shared.u32 	%r166, [%r30+2048];
	add.s32 	%r167, %r166, %r165;
	min.s32 	%r168, %r167, %r160;
	st.shared.u32 	[%r23], %r168;
	ld.shared.u32 	%r169, [%r15+68];
	ld.shared.u32 	%r170, [%r28+2176];
	add.s32 	%r171, %r170, %r169;
	min.s32 	%r172, %r171, %r164;
	st.shared.u32 	[%r29], %r172;
	ld.shared.u32 	%r173, [%r22+68];
	ld.shared.u32 	%r174, [%r30+2176];
	add.s32 	%r175, %r174, %r173;
	min.s32 	%r176, %r175, %r168;
	st.shared.u32 	[%r23], %r176;
	ld.shared.u32 	%r177, [%r15+72];
	ld.shared.u32 	%r178, [%r28+2304];
	add.s32 	%r179, %r178, %r177;
	min.s32 	%r180, %r179, %r172;
	st.shared.u32 	[%r29], %r180;
	ld.shared.u32 	%r181, [%r22+72];
	ld.shared.u32 	%r182, [%r30+2304];
	add.s32 	%r183, %r182, %r181;
	min.s32 	%r184, %r183, %r176;
	st.shared.u32 	[%r23], %r184;
	ld.shared.u32 	%r185, [%r15+76];
	ld.shared.u32 	%r186, [%r28+2432];
	add.s32 	%r187, %r186, %r185;
	min.s32 	%r188, %r187, %r180;
	st.shared.u32 	[%r29], %r188;
	ld.shared.u32 	%r189, [%r22+76];
	ld.shared.u32 	%r190, [%r30+2432];
	add.s32 	%r191, %r190, %r189;
	min.s32 	%r192, %r191, %r184;
	st.shared.u32 	[%r23], %r192;
	ld.shared.u32 	%r193, [%r15+80];
	ld.shared.u32 	%r194, [%r28+2560];
	add.s32 	%r195, %r194, %r193;
	min.s32 	%r196, %r195, %r188;
	st.shared.u32 	[%r29], %r196;
	ld.shared.u32 	%r197, [%r22+80];
	ld.shared.u32 	%r198, [%r30+2560];
	add.s32 	%r199, %r198, %r197;
	min.s32 	%r200, %r199, %r192;
	st.shared.u32 	[%r23], %r200;
	ld.shared.u32 	%r201, [%r15+84];
	ld.shared.u32 	%r202, [%r28+2688];
	add.s32 	%r203, %r202, %r201;
	min.s32 	%r204, %r203, %r196;
	st.shared.u32 	[%r29], %r204;
	ld.shared.u32 	%r205, [%r22+84];
	ld.shared.u32 	%r206, [%r30+2688];
	add.s32 	%r207, %r206, %r205;
	min.s32 	%r208, %r207, %r200;
	st.shared.u32 	[%r23], %r208;
	ld.shared.u32 	%r209, [%r15+88];
	ld.shared.u32 	%r210, [%r28+2816];
	add.s32 	%r211, %r210, %r209;
	min.s32 	%r212, %r211, %r204;
	st.shared.u32 	[%r29], %r212;
	ld.shared.u32 	%r213, [%r22+88];
	ld.shared.u32 	%r214, [%r30+2816];
	add.s32 	%r215, %r214, %r213;
	min.s32 	%r216, %r215, %r208;
	st.shared.u32 	[%r23], %r216;
	ld.shared.u32 	%r217, [%r15+92];
	ld.shared.u32 	%r218, [%r28+2944];
	add.s32 	%r219, %r218, %r217;
	min.s32 	%r220, %r219, %r212;
	st.shared.u32 	[%r29], %r220;
	ld.shared.u32 	%r221, [%r22+92];
	ld.shared.u32 	%r222, [%r30+2944];
	add.s32 	%r223, %r222, %r221;
	min.s32 	%r224, %r223, %r216;
	st.shared.u32 	[%r23], %r224;
	ld.shared.u32 	%r225, [%r15+96];
	ld.shared.u32 	%r226, [%r28+3072];
	add.s32 	%r227, %r226, %r225;
	min.s32 	%r228, %r227, %r220;
	st.shared.u32 	[%r29], %r228;
	ld.shared.u32 	%r229, [%r22+96];
	ld.shared.u32 	%r230, [%r30+3072];
	add.s32 	%r231, %r230, %r229;
	min.s32 	%r232, %r231, %r224;
	st.shared.u32 	[%r23], %r232;
	ld.shared.u32 	%r233, [%r15+100];
	ld.shared.u32 	%r234, [%r28+3200];
	add.s32 	%r235, %r234, %r233;
	min.s32 	%r236, %r235, %r228;
	st.shared.u32 	[%r29], %r236;
	ld.shared.u32 	%r237, [%r22+100];
	ld.shared.u32 	%r238, [%r30+3200];
	add.s32 	%r239, %r238, %r237;
	min.s32 	%r240, %r239, %r232;
	st.shared.u32 	[%r23], %r240;
	ld.shared.u32 	%r241, [%r15+104];
	ld.shared.u32 	%r242, [%r28+3328];
	add.s32 	%r243, %r242, %r241;
	min.s32 	%r244, %r243, %r236;
	st.shared.u32 	[%r29], %r244;
	ld.shared.u32 	%r245, [%r22+104];
	ld.shared.u32 	%r246, [%r30+3328];
	add.s32 	%r247, %r246, %r245;
	min.s32 	%r248, %r247, %r240;
	st.shared.u32 	[%r23], %r248;
	ld.shared.u32 	%r249, [%r15+108];
	ld.shared.u32 	%r250, [%r28+3456];
	add.s32 	%r251, %r250, %r249;
	min.s32 	%r252, %r251, %r244;
	st.shared.u32 	[%r29], %r252;
	ld.shared.u32 	%r253, [%r22+108];
	ld.shared.u32 	%r254, [%r30+3456];
	add.s32 	%r255, %r254, %r253;
	min.s32 	%r256, %r255, %r248;
	st.shared.u32 	[%r23], %r256;
	ld.shared.u32 	%r257, [%r15+112];
	ld.shared.u32 	%r258, [%r28+3584];
	add.s32 	%r259, %r258, %r257;
	min.s32 	%r260, %r259, %r252;
	st.shared.u32 	[%r29], %r260;
	ld.shared.u32 	%r261, [%r22+112];
	ld.shared.u32 	%r262, [%r30+3584];
	add.s32 	%r263, %r262, %r261;
	min.s32 	%r264, %r263, %r256;
	st.shared.u32 	[%r23], %r264;
	ld.shared.u32 	%r265, [%r15+116];
	ld.shared.u32 	%r266, [%r28+3712];
	add.s32 	%r267, %r266, %r265;
	min.s32 	%r268, %r267, %r260;
	st.shared.u32 	[%r29], %r268;
	ld.shared.u32 	%r269, [%r22+116];
	ld.shared.u32 	%r270, [%r30+3712];
	add.s32 	%r271, %r270, %r269;
	min.s32 	%r272, %r271, %r264;
	st.shared.u32 	[%r23], %r272;
	ld.shared.u32 	%r273, [%r15+120];
	ld.shared.u32 	%r274, [%r28+3840];
	add.s32 	%r275, %r274, %r273;
	min.s32 	%r276, %r275, %r268;
	st.shared.u32 	[%r29], %r276;
	ld.shared.u32 	%r277, [%r22+120];
	ld.shared.u32 	%r278, [%r30+3840];
	add.s32 	%r279, %r278, %r277;
	min.s32 	%r280, %r279, %r272;
	st.shared.u32 	[%r23], %r280;
	ld.shared.u32 	%r281, [%r15+124];
	ld.shared.u32 	%r282, [%r28+3968];
	add.s32 	%r283, %r282, %r281;
	min.s32 	%r284, %r283, %r276;
	st.shared.u32 	[%r29], %r284;
	ld.shared.u32 	%r285, [%r22+124];
	ld.shared.u32 	%r286, [%r30+3968];
	add.s32 	%r287, %r286, %r285;
	min.s32 	%r288, %r287, %r280;
	st.shared.u32 	[%r23], %r288;
	st.global.u32 	[%rd6], %r288;
	st.global.u32 	[%rd8], %r284;
$L__BB1_2:
	ret;

}
	// .globl	_Z6phase3Piii
.visible .entry _Z6phase3Piii(
	.param .u64 .ptr .align 1 _Z6phase3Piii_param_0,
	.param .u32 _Z6phase3Piii_param_1,
	.param .u32 _Z6phase3Piii_param_2
)
{
	.reg .pred 	%p<5>;
	.reg .b32 	%r<163>;
	.reg .b64 	%rd<9>;
	// demoted variable
	.shared .align 4 .b8 _ZZ6phase3PiiiE5store[4096];
	// demoted variable
	.shared .align 4 .b8 _ZZ6phase3PiiiE8vertical[4096];
	// demoted variable
	.shared .align 4 .b8 _ZZ6phase3PiiiE9herizonal[4096];
	ld.param.u64 	%rd1, [_Z6phase3Piii_param_0];
	ld.param.u32 	%r8, [_Z6phase3Piii_param_1];
	ld.param.u32 	%r9, [_Z6phase3Piii_param_2];
	mov.u32 	%r1, %ctaid.x;
	mov.u32 	%r2, %ctaid.y;
	mov.u32 	%r3, %tid.x;
	mov.u32 	%r4, %tid.y;
	setp.eq.s32 	%p1, %r1, %r8;
	setp.eq.s32 	%p2, %r2, %r8;
	or.pred  	%p3, %p1, %p2;
	@%p3 bra 	$L__BB2_3;
	shl.b32 	%r10, %r1, 5;
	add.s32 	%r5, %r10, %r3;
	shl.b32 	%r11, %r2, 5;
	add.s32 	%r12, %r11, %r4;
	shl.b32 	%r7, %r8, 5;
	max.s32 	%r13, %r5, %r12;
	setp.ge.s32 	%p4, %r13, %r9;
	@%p4 bra 	$L__BB2_3;
	cvta.to.global.u64 	%rd2, %rd1;
	mul.lo.s32 	%r14, %r9, %r5;
	add.s32 	%r15, %r14, %r12;
	mul.wide.u32 	%rd3, %r15, 4;
	add.s64 	%rd4, %rd2, %rd3;
	ld.global.u32 	%r16, [%rd4];
	shl.b32 	%r17, %r3, 7;
	mov.u32 	%r18, _ZZ6phase3PiiiE5store;
	add.s32 	%r19, %r18, %r17;
	shl.b32 	%r20, %r4, 2;
	add.s32 	%r21, %r19, %r20;
	st.shared.u32 	[%r21], %r16;
	add.s32 	%r22, %r7, %r3;
	mad.lo.s32 	%r23, %r22, %r9, %r12;
	mul.wide.s32 	%rd5, %r23, 4;
	add.s64 	%rd6, %rd2, %rd5;
	ld.global.u32 	%r24, [%rd6];
	mov.u32 	%r25, _ZZ6phase3PiiiE8vertical;
	add.s32 	%r26, %r25, %r20;
	add.s32 	%r27, %r26, %r17;
	st.shared.u32 	[%r27], %r24;
	add.s32 	%r28, %r7, %r4;
	add.s32 	%r29, %r28, %r14;
	mul.wide.s32 	%rd7, %r29, 4;
	add.s64 	%rd8, %rd2, %rd7;
	ld.global.u32 	%r30, [%rd8];
	mov.u32 	%r31, _ZZ6phase3PiiiE9herizonal;
	add.s32 	%r32, %r31, %r17;
	add.s32 	%r33, %r32, %r20;
	st.shared.u32 	[%r33], %r30;
	bar.sync 	0;
	ld.shared.u32 	%r34, [%r21];
	ld.shared.u32 	%r35, [%r32];
	ld.shared.u32 	%r36, [%r26];
	add.s32 	%r37, %r36, %r35;
	min.s32 	%r38, %r37, %r34;
	ld.shared.u32 	%r39, [%r32+4];
	ld.shared.u32 	%r40, [%r26+128];
	add.s32 	%r41, %r40, %r39;
	min.s32 	%r42, %r41, %r38;
	ld.shared.u32 	%r43, [%r32+8];
	ld.shared.u32 	%r44, [%r26+256];
	add.s32 	%r45, %r44, %r43;
	min.s32 	%r46, %r45, %r42;
	ld.shared.u32 	%r47, [%r32+12];
	ld.shared.u32 	%r48, [%r26+384];
	add.s32 	%r49, %r48, %r47;
	min.s32 	%r50, %r49, %r46;
	ld.shared.u32 	%r51, [%r32+16];
	ld.shared.u32 	%r52, [%r26+512];
	add.s32 	%r53, %r52, %r51;
	min.s32 	%r54, %r53, %r50;
	ld.shared.u32 	%r55, [%r32+20];
	ld.shared.u32 	%r56, [%r26+640];
	add.s32 	%r57, %r56, %r55;
	min.s32 	%r58, %r57, %r54;
	ld.shared.u32 	%r59, [%r32+24];
	ld.shared.u32 	%r60, [%r26+768];
	add.s32 	%r61, %r60, %r59;
	min.s32 	%r62, %r61, %r58;
	ld.shared.u32 	%r63, [%r32+28];
	ld.shared.u32 	%r64, [%r26+896];
	add.s32 	%r65, %r64, %r63;
	min.s32 	%r66, %r65, %r62;
	ld.shared.u32 	%r67, [%r32+32];
	ld.shared.u32 	%r68, [%r26+1024];
	add.s32 	%r69, %r68, %r67;
	min.s32 	%r70, %r69, %r66;
	ld.shared.u32 	%r71, [%r32+36];
	ld.shared.u32 	%r72, [%r26+1152];
	add.s32 	%r73, %r72, %r71;
	min.s32 	%r74, %r73, %r70;
	ld.shared.u32 	%r75, [%r32+40];
	ld.shared.u32 	%r76, [%r26+1280];
	add.s32 	%r77, %r76, %r75;
	min.s32 	%r78, %r77, %r74;
	ld.shared.u32 	%r79, [%r32+44];
	ld.shared.u32 	%r80, [%r26+1408];
	add.s32 	%r81, %r80, %r79;
	min.s32 	%r82, %r81, %r78;
	ld.shared.u32 	%r83, [%r32+48];
	ld.shared.u32 	%r84, [%r26+1536];
	add.s32 	%r85, %r84, %r83;
	min.s32 	%r86, %r85, %r82;
	ld.shared.u32 	%r87, [%r32+52];
	ld.shared.u32 	%r88, [%r26+1664];
	add.s32 	%r89, %r88, %r87;
	min.s32 	%r90, %r89, %r86;
	ld.shared.u32 	%r91, [%r32+56];
	ld.shared.u32 	%r92, [%r26+1792];
	add.s32 	%r93, %r92, %r91;
	min.s32 	%r94, %r93, %r90;
	ld.shared.u32 	%r95, [%r32+60];
	ld.shared.u32 	%r96, [%r26+1920];
	add.s32 	%r97, %r96, %r95;
	min.s32 	%r98, %r97, %r94;
	ld.shared.u32 	%r99, [%r32+64];
	ld.shared.u32 	%r100, [%r26+2048];
	add.s32 	%r101, %r100, %r99;
	min.s32 	%r102, %r101, %r98;
	ld.shared.u32 	%r103, [%r32+68];
	ld.shared.u32 	%r104, [%r26+2176];
	add.s32 	%r105, %r104, %r103;
	min.s32 	%r106, %r105, %r102;
	ld.shared.u32 	%r107, [%r32+72];
	ld.shared.u32 	%r108, [%r26+2304];
	add.s32 	%r109, %r108, %r107;
	min.s32 	%r110, %r109, %r106;
	ld.shared.u32 	%r111, [%r32+76];
	ld.shared.u32 	%r112, [%r26+2432];
	add.s32 	%r113, %r112, %r111;
	min.s32 	%r114, %r113, %r110;
	ld.shared.u32 	%r115, [%r32+80];
	ld.shared.u32 	%r116, [%r26+2560];
	add.s32 	%r117, %r116, %r115;
	min.s32 	%r118, %r117, %r114;
	ld.shared.u32 	%r119, [%r32+84];
	ld.shared.u32 	%r120, [%r26+2688];
	add.s32 	%r121, %r120, %r119;
	min.s32 	%r122, %r121, %r118;
	ld.shared.u32 	%r123, [%r32+88];
	ld.shared.u32 	%r124, [%r26+2816];
	add.s32 	%r125, %r124, %r123;
	min.s32 	%r126, %r125, %r122;
	ld.shared.u32 	%r127, [%r32+92];
	ld.shared.u32 	%r128, [%r26+2944];
	add.s32 	%r129, %r128, %r127;
	min.s32 	%r130, %r129, %r126;
	ld.shared.u32 	%r131, [%r32+96];
	ld.shared.u32 	%r132, [%r26+3072];
	add.s32 	%r133, %r132, %r131;
	min.s32 	%r134, %r133, %r130;
	ld.shared.u32 	%r135, [%r32+100];
	ld.shared.u32 	%r136, [%r26+3200];
	add.s32 	%r137, %r136, %r135;
	min.s32 	%r138, %r137, %r134;
	ld.shared.u32 	%r139, [%r32+104];
	ld.shared.u32 	%r140, [%r26+3328];
	add.s32 	%r141, %r140, %r139;
	min.s32 	%r142, %r141, %r138;
	ld.shared.u32 	%r143, [%r32+108];
	ld.shared.u32 	%r144, [%r26+3456];
	add.s32 	%r145, %r144, %r143;
	min.s32 	%r146, %r145, %r142;
	ld.shared.u32 	%r147, [%r32+112];
	ld.shared.u32 	%r148, [%r26+3584];
	add.s32 	%r149, %r148, %r147;
	min.s32 	%r150, %r149, %r146;
	ld.shared.u32 	%r151, [%r32+116];
	ld.shared.u32 	%r152, [%r26+3712];
	add.s32 	%r153, %r152, %r151;
	min.s32 	%r154, %r153, %r150;
	ld.shared.u32 	%r155, [%r32+120];
	ld.shared.u32 	%r156, [%r26+3840];
	add.s32 	%r157, %r156, %r155;
	min.s32 	%r158, %r157, %r154;
	ld.shared.u32 	%r159, [%r32+124];
	ld.shared.u32 	%r160, [%r26+3968];
	add.s32 	%r161, %r160, %r159;
	min.s32 	%r162, %r161, %r158;
	st.shared.u32 	[%r21], %r162;
	st.global.u32 	[%rd4], %r162;
$L__BB2_3:
	ret;

}


// ===== COMPILED SASS (sm_100) =====

	.target	sm_100

	.elftype	@"ET_EXEC"


//--------------------- .note.nv.tkinfo           --------------------------
	.section	.note.nv.tkinfo,"",@"SHT_NOTE"
	.sectionflags	@"SHF_NOTE_NV_TKINFO"
	.tkinfo
        /*0018*/ 	.word	0x00000002
        /*0030*/ 	.string	""
        /*0030*/ 	.string	"ptxas"
        /*0030*/ 	.string	"Cuda compilation tools, release 13.0, V13.0.88"
        /*0030*/ 	.string	"Build cuda_13.0.r13.0/compiler.36424714_0"
        /*0030*/ 	.string	"-arch sm_100 -m 64 "



//--------------------- .note.nv.cuinfo           --------------------------
	.section	.note.nv.cuinfo,"",@"SHT_NOTE"
	.sectionflags	@"SHF_NOTE_NV_CUINFO"
        /*0018*/ 	.short	0x0002
        /*001a*/ 	.short	0x0064
        /*001c*/ 	.short	0x0082
	.zero		2


//--------------------- .nv.info                  --------------------------
	.section	.nv.info,"",@"SHT_CUDA_INFO"
	.align	4


	//----- nvinfo : EIATTR_REGCOUNT
	.align		4
        /*0000*/ 	.byte	0x04, 0x2f
        /*0002*/ 	.short	(.L_1 - .L_0)
	.align		4
.L_0:
        /*0004*/ 	.word	index@(_Z6phase1Piii)
        /*0008*/ 	.word	0x0000000e


	//----- nvinfo : EIATTR_FRAME_SIZE
	.align		4
.L_1:
        /*000c*/ 	.byte	0x04, 0x11
        /*000e*/ 	.short	(.L_3 - .L_2)
	.align		4
.L_2:
        /*0010*/ 	.word	index@(_Z6phase1Piii)
        /*0014*/ 	.word	0x00000000


	//----- nvinfo : EIATTR_REGCOUNT
	.align		4
.L_3:
        /*0018*/ 	.byte	0x04, 0x2f
        /*001a*/ 	.short	(.L_5 - .L_4)
	.align		4
.L_4:
        /*001c*/ 	.word	index@(_Z6phase2Piii)
        /*0020*/ 	.word	0x00000014


	//----- nvinfo : EIATTR_FRAME_SIZE
	.align		4
.L_5:
        /*0024*/ 	.byte	0x04, 0x11
        /*0026*/ 	.short	(.L_7 - .L_6)
	.align		4
.L_6:
        /*0028*/ 	.word	index@(_Z6phase2Piii)
        /*002c*/ 	.word	0x00000000


	//----- nvinfo : EIATTR_REGCOUNT
	.align		4
.L_7:
        /*0030*/ 	.byte	0x04, 0x2f
        /*0032*/ 	.short	(.L_9 - .L_8)
	.align		4
.L_8:
        /*0034*/ 	.word	index@(_Z6phase3Piii)
        /*0038*/ 	.word	0x0000001e


	//----- nvinfo : EIATTR_FRAME_SIZE
	.align		4
.L_9:
        /*003c*/ 	.byte	0x04, 0x11
        /*003e*/ 	.short	(.L_11 - .L_10)
	.align		4
.L_10:
        /*0040*/ 	.word	index@(_Z6phase3Piii)
        /*0044*/ 	.word	0x00000000


	//----- nvinfo : EIATTR_MIN_STACK_SIZE
	.align		4
.L_11:
        /*0048*/ 	.byte	0x04, 0x12
        /*004a*/ 	.short	(.L_13 - .L_12)
	.align		4
.L_12:
        /*004c*/ 	.word	index@(_Z6phase3Piii)
        /*0050*/ 	.word	0x00000000


	//----- nvinfo : EIATTR_MIN_STACK_SIZE
	.align		4
.L_13:
        /*0054*/ 	.byte	0x04, 0x12
        /*0056*/ 	.short	(.L_15 - .L_14)
	.align		4
.L_14:
        /*0058*/ 	.word	index@(_Z6phase2Piii)
        /*005c*/ 	.word	0x00000000


	//----- nvinfo : EIATTR_MIN_STACK_SIZE
	.align		4
.L_15:
        /*0060*/ 	.byte	0x04, 0x12
        /*0062*/ 	.short	(.L_17 - .L_16)
	.align		4
.L_16:
        /*0064*/ 	.word	index@(_Z6phase1Piii)
        /*0068*/ 	.word	0x00000000
.L_17:


//--------------------- .nv.compat                --------------------------
	.section	.nv.compat,"",@"SHT_CUDA_COMPAT_INFO"
	.align	4
        /*0000*/ 	.byte	0x02, 0x09, 0x00, 0x00, 0x02, 0x02, 0x01, 0x00, 0x02, 0x05, 0x05, 0x00, 0x03, 0x07, 0x01, 0x01
        /*0010*/ 	.byte	0x02, 0x03, 0x00, 0x00, 0x02, 0x06, 0x01, 0x00, 0x04, 0x0b, 0x08, 0x00, 0x09, 0x00, 0x00, 0x00
        /*0020*/ 	.byte	0x00, 0x00, 0x00, 0x00


//--------------------- .nv.info._Z6phase3Piii    --------------------------
	.section	.nv.info._Z6phase3Piii,"",@"SHT_CUDA_INFO"
	.sectionflags	@""
	.align	4


	//----- nvinfo : EIATTR_CUDA_API_VERSION
	.align		4
        /*0000*/ 	.byte	0x04, 0x37
        /*0002*/ 	.short	(.L_19 - .L_18)
.L_18:
        /*0004*/ 	.word	0x00000082


	//----- nvinfo : EIATTR_KPARAM_INFO
	.align		4
.L_19:
        /*0008*/ 	.byte	0x04, 0x17
        /*000a*/ 	.short	(.L_21 - .L_20)
.L_20:
        /*000c*/ 	.word	0x00000000
        /*0010*/ 	.short	0x0002
        /*0012*/ 	.short	0x000c
        /*0014*/ 	.byte	0x00, 0xf0, 0x11, 0x00


	//----- nvinfo : EIATTR_KPARAM_INFO
	.align		4
.L_21:
        /*0018*/ 	.byte	0x04, 0x17
        /*001a*/ 	.short	(.L_23 - .L_22)
.L_22:
        /*001c*/ 	.word	0x00000000
        /*0020*/ 	.short	0x0001
        /*0022*/ 	.short	0x0008
        /*0024*/ 	.byte	0x00, 0xf0, 0x11, 0x00


	//----- nvinfo : EIATTR_KPARAM_INFO
	.align		4
.L_23:
        /*0028*/ 	.byte	0x04, 0x17
        /*002a*/ 	.short	(.L_25 - .L_24)
.L_24:
        /*002c*/ 	.word	0x00000000
        /*0030*/ 	.short	0x0000
        /*0032*/ 	.short	0x0000
        /*0034*/ 	.byte	0x00, 0xf5, 0x21, 0x00


	//----- nvinfo : EIATTR_SPARSE_MMA_MASK
	.align		4
.L_25:
        /*0038*/ 	.byte	0x03, 0x50
        /*003a*/ 	.short	0x0000


	//----- nvinfo : EIATTR_MAXREG_COUNT
	.align		4
        /*003c*/ 	.byte	0x03, 0x1b
        /*003e*/ 	.short	0x00ff


	//----- nvinfo : EIATTR_NUM_BARRIERS
	.align		4
        /*0040*/ 	.byte	0x02, 0x4c
        /*0042*/ 	.byte	0x01
	.zero		1


	//----- nvinfo : EIATTR_MERCURY_ISA_VERSION
	.align		4
        /*0044*/ 	.byte	0x03, 0x5f
        /*0046*/ 	.short	0x0101


	//----- nvinfo : EIATTR_VRC_CTA_INIT_COUNT
	.align		4
        /*0048*/ 	.byte	0x02, 0x4a
	.zero		1
	.zero		1


	//----- nvinfo : EIATTR_EXIT_INSTR_OFFSETS
	.align		4
        /*004c*/ 	.byte	0x04, 0x1c
        /*004e*/ 	.short	(.L_27 - .L_26)


	//   ....[0]....
.L_26:
        /*0050*/ 	.word	0x00000060


	//   ....[1]....
        /*0054*/ 	.word	0x000000e0


	//   ....[2]....
        /*0058*/ 	.word	0x00000780


	//----- nvinfo : EIATTR_CBANK_PARAM_SIZE
	.align		4
.L_27:
        /*005c*/ 	.byte	0x03, 0x19
        /*005e*/ 	.short	0x0010


	//----- nvinfo : EIATTR_PARAM_CBANK
	.align		4
        /*0060*/ 	.byte	0x04, 0x0a
        /*0062*/ 	.short	(.L_29 - .L_28)
	.align		4
.L_28:
        /*0064*/ 	.word	index@(.nv.constant0._Z6phase3Piii)
        /*0068*/ 	.short	0x0380
        /*006a*/ 	.short	0x0010


	//----- nvinfo : EIATTR_SW_WAR
	.align		4
.L_29:
        /*006c*/ 	.byte	0x04, 0x36
        /*006e*/ 	.short	(.L_31 - .L_30)
.L_30:
        /*0070*/ 	.word	0x00000008
.L_31:


//--------------------- .nv.info._Z6phase2Piii    --------------------------
	.section	.nv.info._Z6phase2Piii,"",@"SHT_CUDA_INFO"
	.sectionflags	@""
	.align	4


	//----- nvinfo : EIATTR_CUDA_API_VERSION
	.align		4
        /*0000*/ 	.byte	0x04, 0x37
        /*0002*/ 	.short	(.L_33 - .L_32)
.L_32:
        /*0004*/ 	.word	0x00000082


	//----- nvinfo : EIATTR_KPARAM_INFO
	.align		4
.L_33:
        /*0008*/ 	.byte	0x04, 0x17
        /*000a*/ 	.short	(.L_35 - .L_34)
.L_34:
        /*000c*/ 	.word	0x00000000
        /*0010*/ 	.short	0x0002
        /*0012*/ 	.short	0x000c
        /*0014*/ 	.byte	0x00, 0xf0, 0x11, 0x00


	//----- nvinfo : EIATTR_KPARAM_INFO
	.align		4
.L_35:
        /*0018*/ 	.byte	0x04, 0x17
        /*001a*/ 	.short	(.L_37 - .L_36)
.L_36:
        /*001c*/ 	.word	0x00000000
        /*0020*/ 	.short	0x0001
        /*0022*/ 	.short	0x0008
        /*0024*/ 	.byte	0x00, 0xf0, 0x11, 0x00


	//----- nvinfo : EIATTR_KPARAM_INFO
	.align		4
.L_37:
        /*0028*/ 	.byte	0x04, 0x17
        /*002a*/ 	.short	(.L_39 - .L_38)
.L_38:
        /*002c*/ 	.word	0x00000000
        /*0030*/ 	.short	0x0000
        /*0032*/ 	.short	0x0000
        /*0034*/ 	.byte	0x00, 0xf5, 0x21, 0x00


	//----- nvinfo : EIATTR_SPARSE_MMA_MASK
	.align		4
.L_39:
        /*0038*/ 	.byte	0x03, 0x50
        /*003a*/ 	.short	0x0000


	//----- nvinfo : EIATTR_MAXREG_COUNT
	.align		4
        /*003c*/ 	.byte	0x03, 0x1b
        /*003e*/ 	.short	0x00ff


	//----- nvinfo : EIATTR_NUM_BARRIERS
	.align		4
        /*0040*/ 	.byte	0x02, 0x4c
        /*0042*/ 	.byte	0x01
	.zero		1


	//----- nvinfo : EIATTR_MERCURY_ISA_VERSION
	.align		4
        /*0044*/ 	.byte	0x03, 0x5f
        /*0046*/ 	.short	0x0101


	//----- nvinfo : EIATTR_VRC_CTA_INIT_COUNT
	.align		4
        /*0048*/ 	.byte	0x02, 0x4a
	.zero		1
	.zero		1


	//----- nvinfo : EIATTR_EXIT_INSTR_OFFSETS
	.align		4
        /*004c*/ 	.byte	0x04, 0x1c
        /*004e*/ 	.short	(.L_41 - .L_40)


	//   ....[0]....
.L_40:
        /*0050*/ 	.word	0x00000040


	//   ....[1]....
        /*0054*/ 	.word	0x000012d0


	//----- nvinfo : EIATTR_CBANK_PARAM_SIZE
	.align		4
.L_41:
        /*0058*/ 	.byte	0x03, 0x19
        /*005a*/ 	.short	0x0010


	//----- nvinfo : EIATTR_PARAM_CBANK
	.align		4
        /*005c*/ 	.byte	0x04, 0x0a
        /*005e*/ 	.short	(.L_43 - .L_42)
	.align		4
.L_42:
        /*0060*/ 	.word	index@(.nv.constant0._Z6phase2Piii)
        /*0064*/ 	.short	0x0380
        /*0066*/ 	.short	0x0010


	//----- nvinfo : EIATTR_SW_WAR
	.align		4
.L_43:
        /*0068*/ 	.byte	0x04, 0x36
        /*006a*/ 	.short	(.L_45 - .L_44)
.L_44:
        /*006c*/ 	.word	0x00000008
.L_45:


//--------------------- .nv.info._Z6phase1Piii    --------------------------
	.section	.nv.info._Z6phase1Piii,"",@"SHT_CUDA_INFO"
	.sectionflags	@""
	.align	4


	//----- nvinfo : EIATTR_CUDA_API_VERSION
	.align		4
        /*0000*/ 	.byte	0x04, 0x37
        /*0002*/ 	.short	(.L_47 - .L_46)
.L_46:
        /*0004*/ 	.word	0x00000082


	//----- nvinfo : EIATTR_KPARAM_INFO
	.align		4
.L_47:
        /*0008*/ 	.byte	0x04, 0x17
        /*000a*/ 	.short	(.L_49 - .L_48)
.L_48:
        /*000c*/ 	.word	0x00000000
        /*0010*/ 	.short	0x0002
        /*0012*/ 	.short	0x000c
        /*0014*/ 	.byte	0x00, 0xf0, 0x11, 0x00


	//----- nvinfo : EIATTR_KPARAM_INFO
	.align		4
.L_49:
        /*0018*/ 	.byte	0x04, 0x17
        /*001a*/ 	.short	(.L_51 - .L_50)
.L_50:
        /*001c*/ 	.word	0x00000000
        /*0020*/ 	.short	0x0001
        /*0022*/ 	.short	0x0008
        /*0024*/ 	.byte	0x00, 0xf0, 0x11, 0x00


	//----- nvinfo : EIATTR_KPARAM_INFO
	.align		4
.L_51:
        /*0028*/ 	.byte	0x04, 0x17
        /*002a*/ 	.short	(.L_53 - .L_52)
.L_52:
        /*002c*/ 	.word	0x00000000
        /*0030*/ 	.short	0x0000
        /*0032*/ 	.short	0x0000
        /*0034*/ 	.byte	0x00, 0xf5, 0x21, 0x00


	//----- nvinfo : EIATTR_SPARSE_MMA_MASK
	.align		4
.L_53:
        /*0038*/ 	.byte	0x03, 0x50
        /*003a*/ 	.short	0x0000


	//----- nvinfo : EIATTR_MAXREG_COUNT
	.align		4
        /*003c*/ 	.byte	0x03, 0x1b
        /*003e*/ 	.short	0x00ff


	//----- nvinfo : EIATTR_NUM_BARRIERS
	.align		4
        /*0040*/ 	.byte	0x02, 0x4c
        /*0042*/ 	.byte	0x01
	.zero		1


	//----- nvinfo : EIATTR_MERCURY_ISA_VERSION
	.align		4
        /*0044*/ 	.byte	0x03, 0x5f
        /*0046*/ 	.short	0x0101


	//----- nvinfo : EIATTR_VRC_CTA_INIT_COUNT
	.align		4
        /*0048*/ 	.byte	0x02, 0x4a
	.zero		1
	.zero		1


	//----- nvinfo : EIATTR_EXIT_INSTR_OFFSETS
	.align		4
        /*004c*/ 	.byte	0x04, 0x1c
        /*004e*/ 	.short	(.L_55 - .L_54)


	//   ....[0]....
.L_54:
        /*0050*/ 	.word	0x00000d50


	//----- nvinfo : EIATTR_CBANK_PARAM_SIZE
	.align		4
.L_55:
        /*0054*/ 	.byte	0x03, 0x19
        /*0056*/ 	.short	0x0010


	//----- nvinfo : EIATTR_PARAM_CBANK
	.align		4
        /*0058*/ 	.byte	0x04, 0x0a
        /*005a*/ 	.short	(.L_57 - .L_56)
	.align		4
.L_56:
        /*005c*/ 	.word	index@(.nv.constant0._Z6phase1Piii)
        /*0060*/ 	.short	0x0380
        /*0062*/ 	.short	0x0010


	//----- nvinfo : EIATTR_SW_WAR
	.align		4
.L_57:
        /*0064*/ 	.byte	0x04, 0x36
        /*0066*/ 	.short	(.L_59 - .L_58)
.L_58:
        /*0068*/ 	.word	0x00000008
.L_59:


//--------------------- .nv.callgraph             --------------------------
	.section	.nv.callgraph,"",@"SHT_CUDA_CALLGRAPH"
	.align	4
	.sectionentsize	8
	.align		4
        /*0000*/ 	.word	0x00000000
	.align		4
        /*0004*/ 	.word	0xffffffff
	.align		4
        /*0008*/ 	.word	0x00000000
	.align		4
        /*000c*/ 	.word	0xfffffffe
	.align		4
        /*0010*/ 	.word	0x00000000
	.align		4
        /*0014*/ 	.word	0xfffffffd
	.align		4
        /*0018*/ 	.word	0x00000000
	.align		4
        /*001c*/ 	.word	0xfffffffc


//--------------------- .text._Z6phase3Piii       --------------------------
	.section	.text._Z6phase3Piii,"ax",@progbits
	.align	128
        .global         _Z6phase3Piii
        .type           _Z6phase3Piii,@function
        .size           _Z6phase3Piii,(.L_x_3 - _Z6phase3Piii)
        .other          _Z6phase3Piii,@"STO_CUDA_ENTRY STV_DEFAULT"
_Z6phase3Piii:
.text._Z6phase3Piii:
[----:B------:R-:W-:Y:S01]  /*0000*/  LDC R1, c[0x0][0x37c] ;  /* 0x0000df00ff017b82 */ /* 0x000fe20000000800 */
[----:B------:R-:W0:Y:S07]  /*0010*/  S2R R3, SR_CTAID.Y ;  /* 0x0000000000037919 */ /* 0x000e2e0000002600 */
[----:B------:R-:W0:Y:S01]  /*0020*/  LDC R9, c[0x0][0x388] ;  /* 0x0000e200ff097b82 */ /* 0x000e220000000800 */
[----:B------:R-:W1:Y:S01]  /*0030*/  S2R R0, SR_CTAID.X ;  /* 0x0000000000007919 */ /* 0x000e620000002500 */
[----:B0-----:R-:W-:-:S04]  /*0040*/  ISETP.NE.AND P0, PT, R3, R9, PT ;  /* 0x000000090300720c */ /* 0x001fc80003f05270 */
[----:B-1----:R-:W-:-:S13]  /*0050*/  ISETP.EQ.OR P0, PT, R0, R9, !P0 ;  /* 0x000000090000720c */ /* 0x002fda0004702670 */
[----:B------:R-:W-:Y:S05]  /*0060*/  @P0 EXIT ;  /* 0x000000000000094d */ /* 0x000fea0003800000 */
[----:B------:R-:W0:Y:S01]  /*0070*/  S2R R11, SR_TID.X ;  /* 0x00000000000b7919 */ /* 0x000e220000002100 */
[----:B------:R-:W1:Y:S01]  /*0080*/  LDCU UR10, c[0x0][0x38c] ;  /* 0x00007180ff0a77ac */ /* 0x000e620008000800 */
[----:B------:R-:W2:Y:S01]  /*0090*/  S2R R12, SR_TID.Y ;  /* 0x00000000000c7919 */ /* 0x000ea20000002200 */
[----:B0-----:R-:W-:Y:S02]  /*00a0*/  IMAD R0, R0, 0x20, R11 ;  /* 0x0000002000007824 */ /* 0x001fe400078e020b */
[----:B--2---:R-:W-:-:S05]  /*00b0*/  IMAD R3, R3, 0x20, R12 ;  /* 0x0000002003037824 */ /* 0x004fca00078e020c */
[----:B------:R-:W-:-:S04]  /*00c0*/  VIMNMX R2, PT, PT, R0, R3, !PT ;  /* 0x0000000300027248 */ /* 0x000fc80007fe0100 */
[----:B-1----:R-:W-:-:S13]  /*00d0*/  ISETP.GE.AND P0, PT, R2, UR10, PT ;  /* 0x0000000a02007c0c */ /* 0x002fda000bf06270 */
[----:B------:R-:W-:Y:S05]  /*00e0*/  @P0 EXIT ;  /* 0x000000000000094d */ /* 0x000fea0003800000 */
[----:B------:R-:W0:Y:S01]  /*00f0*/  LDC.64 R6, c[0x0][0x380] ;  /* 0x0000e000ff067b82 */ /* 0x000e220000000a00 */
[----:B------:R-:W1:Y:S01]  /*0100*/  LDCU.64 UR8, c[0x0][0x358] ;  /* 0x00006b00ff0877ac */ /* 0x000e620008000a00 */
[C---:B------:R-:W-:Y:S02]  /*0110*/  IMAD R2, R9.reuse, 0x20, R11 ;  /* 0x0000002009027824 */ /* 0x040fe400078e020b */
[----:B------:R-:W-:Y:S02]  /*0120*/  IMAD R9, R9, 0x20, R12 ;  /* 0x0000002009097824 */ /* 0x000fe400078e020c */
[--C-:B------:R-:W-:Y:S02]  /*0130*/  IMAD R17, R0, UR10, R3.reuse ;  /* 0x0000000a00117c24 */ /* 0x100fe4000f8e0203 */
[----:B------:R-:W-:Y:S02]  /*0140*/  IMAD R5, R2, UR10, R3 ;  /* 0x0000000a02057c24 */ /* 0x000fe4000f8e0203 */
[----:B------:R-:W-:-:S02]  /*0150*/  IMAD R9, R0, UR10, R9 ;  /* 0x0000000a00097c24 */ /* 0x000fc4000f8e0209 */
[----:B0-----:R-:W-:-:S04]  /*0160*/  IMAD.WIDE.U32 R16, R17, 0x4, R6 ;  /* 0x0000000411107825 */ /* 0x001fc800078e0006 */
[----:B------:R-:W-:-:S04]  /*0170*/  IMAD.WIDE R4, R5, 0x4, R6 ;  /* 0x0000000405047825 */ /* 0x000fc800078e0206 */
[----:B------:R-:W-:Y:S01]  /*0180*/  IMAD.WIDE R6, R9, 0x4, R6 ;  /* 0x0000000409067825 */ /* 0x000fe200078e0206 */
[----:B-1----:R-:W2:Y:S04]  /*0190*/  LDG.E R8, desc[UR8][R4.64] ;  /* 0x0000000804087981 */ /* 0x002ea8000c1e1900 */
[----:B------:R-:W3:Y:S04]  /*01a0*/  LDG.E R9, desc[UR8][R16.64] ;  /* 0x0000000810097981 */ /* 0x000ee8000c1e1900 */
[----:B------:R-:W4:Y:S01]  /*01b0*/  LDG.E R10, desc[UR8][R6.64] ;  /* 0x00000008060a7981 */ /* 0x000f22000c1e1900 */
[----:B------:R-:W0:Y:S01]  /*01c0*/  S2UR UR7, SR_CgaCtaId ;  /* 0x00000000000779c3 */ /* 0x000e220000008800 */
[----:B------:R-:W-:-:S02]  /*01d0*/  UMOV UR4, 0x400 ;  /* 0x0000040000047882 */ /* 0x000fc40000000000 */
[----:B------:R-:W-:Y:S02]  /*01e0*/  UIADD3 UR5, UPT, UPT, UR4, 0x1000, URZ ;  /* 0x0000100004057890 */ /* 0x000fe4000fffe0ff */
[----:B------:R-:W-:Y:S02]  /*01f0*/  UIADD3 UR6, UPT, UPT, UR4, 0x2000, URZ ;  /* 0x0000200004067890 */ /* 0x000fe4000fffe0ff */
[----:B0-----:R-:W-:Y:S02]  /*0200*/  ULEA UR4, UR7, UR4, 0x18 ;  /* 0x0000000407047291 */ /* 0x001fe4000f8ec0ff */
[----:B------:R-:W-:Y:S02]  /*0210*/  ULEA UR5, UR7, UR5, 0x18 ;  /* 0x0000000507057291 */ /* 0x000fe4000f8ec0ff */
[----:B------:R-:W-:Y:S02]  /*0220*/  ULEA UR6, UR7, UR6, 0x18 ;  /* 0x0000000607067291 */ /* 0x000fe4000f8ec0ff */
[----:B------:R-:W-:-:S02]  /*0230*/  LEA R0, R11, UR4, 0x7 ;  /* 0x000000040b007c11 */ /* 0x000fc4000f8e38ff */
[C---:B------:R-:W-:Y:S02]  /*0240*/  LEA R2, R12.reuse, UR5, 0x2 ;  /* 0x000000050c027c11 */ /* 0x040fe4000f8e10ff */
[C---:B------:R-:W-:Y:S01]  /*0250*/  LEA R3, R11.reuse, UR6, 0x7 ;  /* 0x000000060b037c11 */ /* 0x040fe2000f8e38ff */
[C---:B------:R-:W-:Y:S02]  /*0260*/  IMAD R0, R12.reuse, 0x4, R0 ;  /* 0x000000040c007824 */ /* 0x040fe400078e0200 */
[----:B------:R-:W-:Y:S02]  /*0270*/  IMAD R11, R11, 0x80, R2 ;  /* 0x000000800b0b7824 */ /* 0x000fe400078e0202 */
[----:B------:R-:W-:Y:S01]  /*0280*/  IMAD R23, R12, 0x4, R3 ;  /* 0x000000040c177824 */ /* 0x000fe200078e0203 */
[----:B---3--:R-:W-:Y:S04]  /*0290*/  STS [R0], R9 ;  /* 0x0000000900007388 */ /* 0x008fe80000000800 */
[----:B--2---:R-:W-:Y:S04]  /*02a0*/  STS [R11], R8 ;  /* 0x000000080b007388 */ /* 0x004fe80000000800 */
[----:B----4-:R-:W-:Y:S01]  /*02b0*/  STS [R23], R10 ;  /* 0x0000000a17007388 */ /* 0x010fe20000000800 */
[----:B------:R-:W-:Y:S06]  /*02c0*/  BAR.SYNC.DEFER_BLOCKING 0x0 ;  /* 0x0000000000007b1d */ /* 0x000fec0000010000 */
[----:B------:R-:W-:Y:S04]  /*02d0*/  LDS R25, [R0] ;  /* 0x0000000000197984 */ /* 0x000fe80000000800 */
[----:B------:R-:W-:Y:S04]  /*02e0*/  LDS R18, [R2] ;  /* 0x0000000002127984 */ /* 0x000fe80000000800 */
[----:B------:R-:W0:Y:S04]  /*02f0*/  LDS.128 R4, [R3] ;  /* 0x0000000003047984 */ /* 0x000e280000000c00 */
[----:B------:R-:W1:Y:S04]  /*0300*/  LDS R26, [R2+0x80] ;  /* 0x00008000021a7984 */ /* 0x000e680000000800 */
[----:B------:R-:W2:Y:S04]  /*0310*/  LDS R21, [R2+0x100] ;  /* 0x0001000002157984 */ /* 0x000ea80000000800 */
[----:B------:R-:W3:Y:S04]  /*0320*/  LDS R24, [R2+0x180] ;  /* 0x0001800002187984 */ /* 0x000ee80000000800 */
[----:B------:R-:W-:Y:S04]  /*0330*/  LDS R19, [R2+0x200] ;  /* 0x0002000002137984 */ /* 0x000fe80000000800 */
[----:B------:R-:W4:Y:S04]  /*0340*/  LDS.128 R12, [R3+0x10] ;  /* 0x00001000030c7984 */ /* 0x000f280000000c00 */
[----:B------:R-:W5:Y:S04]  /*0350*/  LDS R20, [R2+0x280] ;  /* 0x0002800002147984 */ /* 0x000f680000000800 */
[----:B------:R-:W5:Y:S04]  /*0360*/  LDS R23, [R2+0x300] ;  /* 0x0003000002177984 */ /* 0x000f680000000800 */
[----:B------:R-:W5:Y:S04]  /*0370*/  LDS R22, [R2+0x380] ;  /* 0x0003800002167984 */ /* 0x000f680000000800 */
[----:B------:R-:W-:Y:S01]  /*0380*/  LDS.128 R8, [R3+0x20] ;  /* 0x0000200003087984 */ /* 0x000fe20000000c00 */
[----:B0-----:R-:W-:-:S03]  /*0390*/  VIADDMNMX R4, R18, R4, R25, PT ;  /* 0x0000000412047246 */ /* 0x001fc60003800119 */
[----:B------:R-:W-:Y:S04]  /*03a0*/  LDS R27, [R2+0xd00] ;  /* 0x000d0000021b7984 */ /* 0x000fe80000000800 */
[----:B------:R-:W0:Y:S01]  /*03b0*/  LDS R25, [R2+0x400] ;  /* 0x0004000002197984 */ /* 0x000e220000000800 */
[----:B-1----:R-:W-:-:S03]  /*03c0*/  VIADDMNMX R4, R26, R5, R4, PT ;  /* 0x000000051a047246 */ /* 0x002fc60003800104 */
[----:B------:R-:W1:Y:S01]  /*03d0*/  LDS R18, [R2+0x480] ;  /* 0x0004800002127984 */ /* 0x000e620000000800 */
[----:B--2---:R-:W-:-:S03]  /*03e0*/  VIADDMNMX R4, R21, R6, R4, PT ;  /* 0x0000000615047246 */ /* 0x004fc60003800104 */
[----:B------:R-:W2:Y:S01]  /*03f0*/  LDS R21, [R2+0x500] ;  /* 0x0005000002157984 */ /* 0x000ea20000000800 */
[----:B---3--:R-:W-:-:S03]  /*0400*/  VIADDMNMX R4, R24, R7, R4, PT ;  /* 0x0000000718047246 */ /* 0x008fc60003800104 */
[----:B------:R-:W3:Y:S01]  /*0410*/  LDS R24, [R2+0x580] ;  /* 0x0005800002187984 */ /* 0x000ee20000000800 */
[----:B----4-:R-:W-:-:S03]  /*0420*/  VIADDMNMX R12, R19, R12, R4, PT ;  /* 0x0000000c130c7246 */ /* 0x010fc60003800104 */
[----:B------:R-:W-:Y:S04]  /*0430*/  LDS R26, [R2+0xd80] ;  /* 0x000d8000021a7984 */ /* 0x000fe80000000800 */
[----:B------:R-:W-:Y:S01]  /*0440*/  LDS R19, [R2+0x600] ;  /* 0x0006000002137984 */ /* 0x000fe20000000800 */
[----:B-----5:R-:W-:-:S03]  /*0450*/  VIADDMNMX R12, R20, R13, R12, PT ;  /* 0x0000000d140c7246 */ /* 0x020fc6000380010c */
[----:B------:R-:W4:Y:S04]  /*0460*/  LDS.128 R4, [R3+0x30] ;  /* 0x0000300003047984 */ /* 0x000f280000000c00 */
[----:B------:R-:W5:Y:S01]  /*0470*/  LDS R20, [R2+0x680] ;  /* 0x0006800002147984 */ /* 0x000f620000000800 */
[----:B------:R-:W-:-:S03]  /*0480*/  VIADDMNMX R12, R23, R14, R12, PT ;  /* 0x0000000e170c7246 */ /* 0x000fc6000380010c */
[----:B------:R-:W5:Y:S01]  /*0490*/  LDS R23, [R2+0x700] ;  /* 0x0007000002177984 */ /* 0x000f620000000800 */
[----:B------:R-:W-:-:S03]  /*04a0*/  VIADDMNMX R12, R22, R15, R12, PT ;  /* 0x0000000f160c7246 */ /* 0x000fc6000380010c */
[----:B------:R-:W5:Y:S01]  /*04b0*/  LDS R22, [R2+0x780] ;  /* 0x0007800002167984 */ /* 0x000f620000000800 */
[----:B0-----:R-:W-:-:S03]  /*04c0*/  VIADDMNMX R8, R25, R8, R12, PT ;  /* 0x0000000819087246 */ /* 0x001fc6000380010c */
[----:B------:R-:W-:Y:S04]  /*04d0*/  LDS R25, [R2+0x800] ;  /* 0x0008000002197984 */ /* 0x000fe80000000800 */
[----:B------:R-:W0:Y:S01]  /*04e0*/  LDS.128 R12, [R3+0x40] ;  /* 0x00004000030c7984 */ /* 0x000e220000000c00 */
        /* <DEDUP_REMOVED lines=8> */
[----:B------:R-:W4:Y:S01]  /*0570*/  LDS.128 R8, [R3+0x50] ;  /* 0x0000500003087984 */ /* 0x000f220000000c00 */
[----:B-----5:R-:W-:-:S03]  /*0580*/  VIADDMNMX R4, R20, R5, R4, PT ;  /* 0x0000000514047246 */ /* 0x020fc60003800104 */
        /* <DEDUP_REMOVED lines=11> */
[----:B------:R-:W-:Y:S01]  /*0640*/  LDS R21, [R2+0xe00] ;  /* 0x000e000002157984 */ /* 0x000fe20000000800 */
[----:B---3--:R-:W-:-:S03]  /*0650*/  VIADDMNMX R24, R24, R15, R12, PT ;  /* 0x0000000f18187246 */ /* 0x008fc6000380010c */
[----:B------:R-:W2:Y:S01]  /*0660*/  LDS.128 R12, [R3+0x70] ;  /* 0x00007000030c7984 */ /* 0x000ea20000000c00 */
[----:B----4-:R-:W-:-:S03]  /*0670*/  VIADDMNMX R19, R19, R8, R24, PT ;  /* 0x0000000813137246 */ /* 0x010fc60003800118 */
[----:B------:R-:W3:Y:S01]  /*0680*/  LDS R8, [R2+0xe80] ;  /* 0x000e800002087984 */ /* 0x000ee20000000800 */
[----:B-----5:R-:W-:-:S03]  /*0690*/  VIADDMNMX R19, R20, R9, R19, PT ;  /* 0x0000000914137246 */ /* 0x020fc60003800113 */
[----:B------:R-:W4:Y:S04]  /*06a0*/  LDS R9, [R2+0xf00] ;  /* 0x000f000002097984 */ /* 0x000f280000000800 */
[----:B------:R-:W5:Y:S01]  /*06b0*/  LDS R20, [R2+0xf80] ;  /* 0x000f800002147984 */ /* 0x000f620000000800 */
[----:B------:R-:W-:-:S04]  /*06c0*/  VIADDMNMX R10, R23, R10, R19, PT ;  /* 0x0000000a170a7246 */ /* 0x000fc80003800113 */
[----:B------:R-:W-:-:S04]  /*06d0*/  VIADDMNMX R10, R22, R11, R10, PT ;  /* 0x0000000b160a7246 */ /* 0x000fc8000380010a */
[----:B0-----:R-:W-:-:S04]  /*06e0*/  VIADDMNMX R4, R25, R4, R10, PT ;  /* 0x0000000419047246 */ /* 0x001fc8000380010a */
[----:B-1----:R-:W-:-:S04]  /*06f0*/  VIADDMNMX R4, R18, R5, R4, PT ;  /* 0x0000000512047246 */ /* 0x002fc80003800104 */
[----:B------:R-:W-:-:S04]  /*0700*/  VIADDMNMX R4, R27, R6, R4, PT ;  /* 0x000000061b047246 */ /* 0x000fc80003800104 */
[----:B------:R-:W-:-:S04]  /*0710*/  VIADDMNMX R4, R26, R7, R4, PT ;  /* 0x000000071a047246 */ /* 0x000fc80003800104 */
[----:B--2---:R-:W-:-:S04]  /*0720*/  VIADDMNMX R4, R21, R12, R4, PT ;  /* 0x0000000c15047246 */ /* 0x004fc80003800104 */
[----:B---3--:R-:W-:-:S04]  /*0730*/  VIADDMNMX R4, R8, R13, R4, PT ;  /* 0x0000000d08047246 */ /* 0x008fc80003800104 */
[----:B----4-:R-:W-:-:S04]  /*0740*/  VIADDMNMX R4, R9, R14, R4, PT ;  /* 0x0000000e09047246 */ /* 0x010fc80003800104 */
[----:B-----5:R-:W-:-:S05]  /*0750*/  VIADDMNMX R15, R20, R15, R4, PT ;  /* 0x0000000f140f7246 */ /* 0x020fca0003800104 */
[----:B------:R-:W-:Y:S04]  /*0760*/  STG.E desc[UR8][R16.64], R15 ;  /* 0x0000000f10007986 */ /* 0x000fe8000c101908 */
[----:B------:R-:W-:Y:S01]  /*0770*/  STS [R0], R15 ;  /* 0x0000000f00007388 */ /* 0x000fe20000000800 */
[----:B------:R-:W-:Y:S05]  /*0780*/  EXIT ;  /* 0x000000000000794d */ /* 0x000fea0003800000 */
.L_x_0:
[----:B------:R-:W-:-:S00]  /*0790*/  BRA `(.L_x_0) ;  /* 0xfffffffc00fc7947 */ /* 0x000fc0000383ffff */
[----:B------:R-:W-:-:S00]  /*07a0*/  NOP ;  /* 0x0000000000007918 */ /* 0x000fc00000000000 */
        /* <DEDUP_REMOVED lines=13> */
.L_x_3:


//--------------------- .text._Z6phase2Piii       --------------------------
	.section	.text._Z6phase2Piii,"ax",@progbits
	.align	128
        .global         _Z6phase2Piii
        .type           _Z6phase2Piii,@function
        .size           _Z6phase2Piii,(.L_x_4 - _Z6phase2Piii)
        .other          _Z6phase2Piii,@"STO_CUDA_ENTRY STV_DEFAULT"
_Z6phase2Piii:
.text._Z6phase2Piii:
[----:B------:R-:W-:Y:S01]  /*0000*/  LDC R1, c[0x0][0x37c] ;  /* 0x0000df00ff017b82 */ /* 0x000fe20000000800 */
[----:B------:R-:W0:Y:S07]  /*0010*/  S2R R9, SR_CTAID.Y ;  /* 0x0000000000097919 */ /* 0x000e2e0000002600 */
[----:B------:R-:W0:Y:S02]  /*0020*/  LDC R3, c[0x0][0x388] ;  /* 0x0000e200ff037b82 */ /* 0x000e240000000800 */
[----:B0-----:R-:W-:-:S13]  /*0030*/  ISETP.NE.AND P0, PT, R9, R3, PT ;  /* 0x000000030900720c */ /* 0x001fda0003f05270 */
[----:B------:R-:W-:Y:S05]  /*0040*/  @!P0 EXIT ;  /* 0x000000000000894d */ /* 0x000fea0003800000 */
[----:B------:R-:W0:Y:S01]  /*0050*/  S2R R10, SR_TID.Y ;  /* 0x00000000000a7919 */ /* 0x000e220000002200 */
[----:B------:R-:W1:Y:S01]  /*0060*/  LDC.64 R4, c[0x0][0x380] ;  /* 0x0000e000ff047b82 */ /* 0x000e620000000a00 */
[----:B------:R-:W2:Y:S01]  /*0070*/  LDCU UR4, c[0x0][0x38c] ;  /* 0x00007180ff0477ac */ /* 0x000ea20008000800 */
[----:B------:R-:W3:Y:S01]  /*0080*/  S2R R14, SR_TID.X ;  /* 0x00000000000e7919 */ /* 0x000ee20000002100 */
[----:B------:R-:W4:Y:S01]  /*0090*/  LDCU.64 UR8, c[0x0][0x358] ;  /* 0x00006b00ff0877ac */ /* 0x000f220008000a00 */
[--C-:B0-----:R-:W-:Y:S02]  /*00a0*/  IMAD R0, R3, 0x20, R10.reuse ;  /* 0x0000002003007824 */ /* 0x101fe400078e020a */
[----:B------:R-:W-:Y:S02]  /*00b0*/  IMAD R2, R9, 0x20, R10 ;  /* 0x0000002009027824 */ /* 0x000fe400078e020a */
[--C-:B---3--:R-:W-:Y:S02]  /*00c0*/  IMAD R3, R3, 0x20, R14.reuse ;  /* 0x0000002003037824 */ /* 0x108fe400078e020e */
[----:B------:R-:W-:-:S02]  /*00d0*/  IMAD R7, R9, 0x20, R14 ;  /* 0x0000002009077824 */ /* 0x000fc400078e020e */
[--C-:B--2---:R-:W-:Y:S02]  /*00e0*/  IMAD R9, R3, UR4, R0.reuse ;  /* 0x0000000403097c24 */ /* 0x104fe4000f8e0200 */
[----:B------:R-:W-:Y:S02]  /*00f0*/  IMAD R7, R7, UR4, R0 ;  /* 0x0000000407077c24 */ /* 0x000fe4000f8e0200 */
[----:B------:R-:W-:Y:S02]  /*0100*/  IMAD R11, R3, UR4, R2 ;  /* 0x00000004030b7c24 */ /* 0x000fe4000f8e0202 */
[----:B-1----:R-:W-:-:S04]  /*0110*/  IMAD.WIDE R8, R9, 0x4, R4 ;  /* 0x0000000409087825 */ /* 0x002fc800078e0204 */
[----:B------:R-:W-:-:S04]  /*0120*/  IMAD.WIDE R2, R7, 0x4, R4 ;  /* 0x0000000407027825 */ /* 0x000fc800078e0204 */
[----:B------:R-:W-:Y:S01]  /*0130*/  IMAD.WIDE R4, R11, 0x4, R4 ;  /* 0x000000040b047825 */ /* 0x000fe200078e0204 */
[----:B----4-:R-:W2:Y:S04]  /*0140*/  LDG.E R13, desc[UR8][R2.64] ;  /* 0x00000008020d7981 */ /* 0x010ea8000c1e1900 */
[----:B------:R0:W3:Y:S04]  /*0150*/  LDG.E R11, desc[UR8][R8.64] ;  /* 0x00000008080b7981 */ /* 0x0000e8000c1e1900 */
[----:B------:R-:W4:Y:S01]  /*0160*/  LDG.E R15, desc[UR8][R4.64] ;  /* 0x00000008040f7981 */ /* 0x000f22000c1e1900 */
[----:B------:R-:W1:Y:S01]  /*0170*/  S2UR UR7, SR_CgaCtaId ;  /* 0x00000000000779c3 */ /* 0x000e620000008800 */
[----:B------:R-:W-:-:S02]  /*0180*/  UMOV UR4, 0x400 ;  /* 0x0000040000047882 */ /* 0x000fc40000000000 */
[----:B------:R-:W-:Y:S02]  /*0190*/  UIADD3 UR5, UPT, UPT, UR4, 0x2000, URZ ;  /* 0x0000200004057890 */ /* 0x000fe4000fffe0ff */
[----:B------:R-:W-:Y:S02]  /*01a0*/  UIADD3 UR6, UPT, UPT, UR4, 0x1000, URZ ;  /* 0x0000100004067890 */ /* 0x000fe4000fffe0ff */
[----:B-1----:R-:W-:Y:S02]  /*01b0*/  ULEA UR4, UR7, UR4, 0x18 ;  /* 0x0000000407047291 */ /* 0x002fe4000f8ec0ff */
[----:B------:R-:W-:Y:S02]  /*01c0*/  ULEA UR5, UR7, UR5, 0x18 ;  /* 0x0000000507057291 */ /* 0x000fe4000f8ec0ff */
[----:B------:R-:W-:Y:S02]  /*01d0*/  ULEA UR6, UR7, UR6, 0x18 ;  /* 0x0000000607067291 */ /* 0x000fe4000f8ec0ff */
[----:B------:R-:W-:-:S02]  /*01e0*/  LEA R7, R14, UR4, 0x7 ;  /* 0x000000040e077c11 */ /* 0x000fc4000f8e38ff */
[----:B0-----:R-:W-:Y:S02]  /*01f0*/  LEA R8, R14, UR5, 0x7 ;  /* 0x000000050e087c11 */ /* 0x001fe4000f8e38ff */
[C---:B------:R-:W-:Y:S01]  /*0200*/  LEA R9, R10.reuse, UR6, 0x2 ;  /* 0x000000060a097c11 */ /* 0x040fe2000f8e10ff */
[C---:B------:R-:W-:Y:S02]  /*0210*/  IMAD R12, R10.reuse, 0x4, R7 ;  /* 0x000000040a0c7824 */ /* 0x040fe400078e0207 */
[----:B------:R-:W-:Y:S02]  /*0220*/  IMAD R6, R10, 0x4, R8 ;  /* 0x000000040a067824 */ /* 0x000fe400078e0208 */
[----:B------:R-:W-:Y:S01]  /*0230*/  IMAD R0, R14, 0x80, R9 ;  /* 0x000000800e007824 */ /* 0x000fe200078e0209 */
[----:B------:R-:W-:Y:S01]  /*0240*/  LEA R10, R10, UR4, 0x2 ;  /* 0x000000040a0a7c11 */ /* 0x000fe2000f8e10ff */
[----:B---3--:R-:W-:Y:S04]  /*0250*/  STS [R12], R11 ;  /* 0x0000000b0c007388 */ /* 0x008fe80000000800 */
[----:B--2---:R-:W-:Y:S04]  /*0260*/  STS [R6], R13 ;  /* 0x0000000d06007388 */ /* 0x004fe80000000800 */
[----:B----4-:R-:W-:Y:S01]  /*0270*/  STS [R0], R15 ;  /* 0x0000000f00007388 */ /* 0x010fe20000000800 */
[----:B------:R-:W-:Y:S06]  /*0280*/  BAR.SYNC.DEFER_BLOCKING 0x0 ;  /* 0x0000000000007b1d */ /* 0x000fec0000010000 */
[----:B------:R-:W-:Y:S04]  /*0290*/  LDS R14, [R0] ;  /* 0x00000000000e7984 */ /* 0x000fe80000000800 */
[----:B------:R-:W-:Y:S04]  /*02a0*/  LDS R17, [R7] ;  /* 0x0000000007117984 */ /* 0x000fe80000000800 */
[----:B------:R-:W0:Y:S02]  /*02b0*/  LDS R16, [R9] ;  /* 0x0000000009107984 */ /* 0x000e240000000800 */
[----:B0-----:R-:W-:-:S02]  /*02c0*/  VIADDMNMX R17, R16, R17, R14, PT ;  /* 0x0000001110117246 */ /* 0x001fc4000380010e */
[----:B------:R-:W-:Y:S04]  /*02d0*/  LDS R14, [R6] ;  /* 0x00000000060e7984 */ /* 0x000fe80000000800 */
[----:B------:R-:W-:Y:S04]  /*02e0*/  STS [R0], R17 ;  /* 0x0000001100007388 */ /* 0x000fe80000000800 */
[----:B------:R-:W-:Y:S04]  /*02f0*/  LDS R11, [R8] ;  /* 0x00000000080b7984 */ /* 0x000fe80000000800 */
[----:B------:R-:W0:Y:S02]  /*0300*/  LDS R12, [R10] ;  /* 0x000000000a0c7984 */ /* 0x000e240000000800 */
[----:B0-----:R-:W-:-:S05]  /*0310*/  VIADDMNMX R11, R12, R11, R14, PT ;  /* 0x0000000b0c0b7246 */ /* 0x001fca000380010e */
[----:B------:R-:W-:Y:S04]  /*0320*/  STS [R6], R11 ;  /* 0x0000000b06007388 */ /* 0x000fe80000000800 */
[----:B------:R-:W-:Y:S04]  /*0330*/  LDS R12, [R7+0x4] ;  /* 0x00000400070c7984 */ /* 0x000fe80000000800 */
[----:B------:R-:W0:Y:S02]  /*0340*/  LDS R13, [R9+0x80] ;  /* 0x00008000090d7984 */ /* 0x000e240000000800 */
        /* <DEDUP_REMOVED lines=245> */
[----:B------:R-:W-:Y:S04]  /*12a0*/  STG.E desc[UR8][R2.64], R15 ;  /* 0x0000000f02007986 */ /* 0x000fe8000c101908 */
[----:B------:R-:W-:Y:S04]  /*12b0*/  STS [R6], R15 ;  /* 0x0000000f06007388 */ /* 0x000fe80000000800 */
[----:B------:R-:W-:Y:S01]  /*12c0*/  STG.E desc[UR8][R4.64], R13 ;  /* 0x0000000d04007986 */ /* 0x000fe2000c101908 */
[----:B------:R-:W-:Y:S05]  /*12d0*/  EXIT ;  /* 0x000000000000794d */ /* 0x000fea0003800000 */
.L_x_1:
        /* <DEDUP_REMOVED lines=10> */
.L_x_4:


//--------------------- .text._Z6phase1Piii       --------------------------
	.section	.text._Z6phase1Piii,"ax",@progbits
	.align	128
        .global         _Z6phase1Piii
        .type           _Z6phase1Piii,@function
        .size           _Z6phase1Piii,(.L_x_5 - _Z6phase1Piii)
        .other          _Z6phase1Piii,@"STO_CUDA_ENTRY STV_DEFAULT"
_Z6phase1Piii:
.text._Z6phase1Piii:
[----:B------:R-:W-:Y:S01]  /*0000*/  LDC R1, c[0x0][0x37c] ;  /* 0x0000df00ff017b82 */ /* 0x000fe20000000800 */
[----:B------:R-:W0:Y:S07]  /*0010*/  S2R R9, SR_TID.X ;  /* 0x0000000000097919 */ /* 0x000e2e0000002100 */
[----:B------:R-:W0:Y:S01]  /*0020*/  LDC.64 R4, c[0x0][0x388] ;  /* 0x0000e200ff047b82 */ /* 0x000e220000000a00 */
[----:B------:R-:W1:Y:S01]  /*0030*/  LDCU.64 UR6, c[0x0][0x358] ;  /* 0x00006b00ff0677ac */ /* 0x000e620008000a00 */
[----:B------:R-:W2:Y:S06]  /*0040*/  S2R R6, SR_TID.Y ;  /* 0x0000000000067919 */ /* 0x000eac0000002200 */
[----:B------:R-:W3:Y:S01]  /*0050*/  LDC.64 R2, c[0x0][0x380] ;  /* 0x0000e000ff027b82 */ /* 0x000ee20000000a00 */
[----:B0-----:R-:W-:-:S02]  /*0060*/  IMAD R0, R4, 0x20, R9 ;  /* 0x0000002004007824 */ /* 0x001fc400078e0209 */
[----:B--2---:R-:W-:-:S04]  /*0070*/  IMAD R4, R4, 0x20, R6 ;  /* 0x0000002004047824 */ /* 0x004fc800078e0206 */
[----:B------:R-:W-:-:S04]  /*0080*/  IMAD R5, R0, R5, R4 ;  /* 0x0000000500057224 */ /* 0x000fc800078e0204 */
[----:B---3--:R-:W-:-:S05]  /*0090*/  IMAD.WIDE R2, R5, 0x4, R2 ;  /* 0x0000000405027825 */ /* 0x008fca00078e0202 */
[----:B-1----:R-:W2:Y:S01]  /*00a0*/  LDG.E R7, desc[UR6][R2.64] ;  /* 0x0000000602077981 */ /* 0x002ea2000c1e1900 */
[----:B------:R-:W0:Y:S01]  /*00b0*/  S2UR UR5, SR_CgaCtaId ;  /* 0x00000000000579c3 */ /* 0x000e220000008800 */
[----:B------:R-:W-:Y:S02]  /*00c0*/  UMOV UR4, 0x400 ;  /* 0x0000040000047882 */ /* 0x000fe40000000000 */
[----:B0-----:R-:W-:-:S06]  /*00d0*/  ULEA UR4, UR5, UR4, 0x18 ;  /* 0x0000000405047291 */ /* 0x001fcc000f8ec0ff */
[----:B------:R-:W-:Y:S02]  /*00e0*/  LEA R5, R9, UR4, 0x7 ;  /* 0x0000000409057c11 */ /* 0x000fe4000f8e38ff */
[----:B------:R-:W-:-:S03]  /*00f0*/  LEA R4, R6, UR4, 0x2 ;  /* 0x0000000406047c11 */ /* 0x000fc6000f8e10ff */
[----:B------:R-:W-:-:S05]  /*0100*/  IMAD R0, R6, 0x4, R5 ;  /* 0x0000000406007824 */ /* 0x000fca00078e0205 */
[----:B--2---:R-:W-:Y:S01]  /*0110*/  STS [R0], R7 ;  /* 0x0000000700007388 */ /* 0x004fe20000000800 */
[----:B------:R-:W-:Y:S06]  /*0120*/  BAR.SYNC.DEFER_BLOCKING 0x0 ;  /* 0x0000000000007b1d */ /* 0x000fec0000010000 */
[----:B------:R-:W-:Y:S04]  /*0130*/  LDS R6, [R5] ;  /* 0x0000000005067984 */ /* 0x000fe80000000800 */
[----:B------:R-:W-:Y:S04]  /*0140*/  LDS R9, [R4] ;  /* 0x0000000004097984 */ /* 0x000fe80000000800 */
[----:B------:R-:W0:Y:S02]  /*0150*/  LDS R8, [R0] ;  /* 0x0000000000087984 */ /* 0x000e240000000800 */
[----:B0-----:R-:W-:-:S05]  /*0160*/  VIADDMNMX R9, R9, R6, R8, PT ;  /* 0x0000000609097246 */ /* 0x001fca0003800108 */
[----:B------:R-:W-:Y:S01]  /*0170*/  STS [R0], R9 ;  /* 0x0000000900007388 */ /* 0x000fe20000000800 */
[----:B------:R-:W-:Y:S06]  /*0180*/  BAR.SYNC.DEFER_BLOCKING 0x0 ;  /* 0x0000000000007b1d */ /* 0x000fec0000010000 */
[----:B------:R-:W-:Y:S04]  /*0190*/  LDS R6, [R5+0x4] ;  /* 0x0000040005067984 */ /* 0x000fe80000000800 */
[----:B------:R-:W-:Y:S04]  /*01a0*/  LDS R11, [R4+0x80] ;  /* 0x00008000040b7984 */ /* 0x000fe80000000800 */
        /* <DEDUP_REMOVED lines=184> */
[----:B------:R-:W0:Y:S04]  /*0d30*/  LDS R7, [R0] ;  /* 0x0000000000077984 */ /* 0x000e280000000800 */
[----:B0-----:R-:W-:Y:S01]  /*0d40*/  STG.E desc[UR6][R2.64], R7 ;  /* 0x0000000702007986 */ /* 0x001fe2000c101906 */
[----:B------:R-:W-:Y:S05]  /*0d50*/  EXIT ;  /* 0x000000000000794d */ /* 0x000fea0003800000 */
.L_x_2:
        /* <DEDUP_REMOVED lines=10> */
.L_x_5:


//--------------------- .nv.shared._Z6phase3Piii  --------------------------
	.section	.nv.shared._Z6phase3Piii,"aw",@nobits
	.sectionflags	@""
	.align	4
.nv.shared._Z6phase3Piii:
	.zero		13312


//--------------------- .nv.shared.reserved.0     --------------------------
	.section	.nv.shared.reserved.0,"aw",@nobits
	.weak		__nv_reservedSMEM_offset_0_alias
	.size		__nv_reservedSMEM_offset_0_alias, 0, 64
	.other		__nv_reservedSMEM_offset_0_alias,@"STO_CUDA_RESERVED_SHARED STV_DEFAULT"
__nv_reservedSMEM_offset_0_alias:
	.zero		0
	.zero		64


//--------------------- .nv.shared._Z6phase2Piii  --------------------------
	.section	.nv.shared._Z6phase2Piii,"aw",@nobits
	.sectionflags	@""
	.align	4
.nv.shared._Z6phase2Piii:
	.zero		13312


//--------------------- .nv.shared._Z6phase1Piii  --------------------------
	.section	.nv.shared._Z6phase1Piii,"aw",@nobits
	.sectionflags	@""
	.align	4
.nv.shared._Z6phase1Piii:
	.zero		5120


//--------------------- .nv.constant0._Z6phase3Piii --------------------------
	.section	.nv.constant0._Z6phase3Piii,"a",@progbits
	.sectionflags	@""
	.align	4
.nv.constant0._Z6phase3Piii:
	.zero		912


//--------------------- .nv.constant0._Z6phase2Piii --------------------------
	.section	.nv.constant0._Z6phase2Piii,"a",@progbits
	.sectionflags	@""
	.align	4
.nv.constant0._Z6phase2Piii:
	.zero		912


//--------------------- .nv.constant0._Z6phase1Piii --------------------------
	.section	.nv.constant0._Z6phase1Piii,"a",@progbits
	.sectionflags	@""
	.align	4
.nv.constant0._Z6phase1Piii:
	.zero		912


//--------------------- SYMBOLS --------------------------

	.type		.nv.reservedSmem.offset0,@object
	.size		.nv.reservedSmem.offset0,0x4
	.type		.nv.reservedSmem.cap,@object
	.size		.nv.reservedSmem.cap,0x4
